//
// Generated by NVIDIA NVVM Compiler
//
// Compiler Build ID: CL-36424714
// Cuda compilation tools, release 13.0, V13.0.88
// Based on NVVM 20.0.0
//

.version 9.0
.target sm_100
.address_size 64

	// .globl	_Z12findSqOfDiffPdS_d

.visible .entry _Z12findSqOfDiffPdS_d(
	.param .u64 .ptr .align 1 _Z12findSqOfDiffPdS_d_param_0,
	.param .u64 .ptr .align 1 _Z12findSqOfDiffPdS_d_param_1,
	.param .f64 _Z12findSqOfDiffPdS_d_param_2
)
{
	.reg .pred 	%p<2>;
	.reg .b32 	%r<2>;
	.reg .b64 	%rd<8>;
	.reg .b64 	%fd<5>;

	ld.param.u64 	%rd1, [_Z12findSqOfDiffPdS_d_param_0];
	ld.param.u64 	%rd2, [_Z12findSqOfDiffPdS_d_param_1];
	ld.param.f64 	%fd1, [_Z12findSqOfDiffPdS_d_param_2];
	mov.u32 	%r1, %ctaid.x;
	setp.gt.u32 	%p1, %r1, 1023;
	@%p1 bra 	$L__BB0_2;
	cvta.to.global.u64 	%rd3, %rd1;
	cvta.to.global.u64 	%rd4, %rd2;
	mul.wide.u32 	%rd5, %r1, 8;
	add.s64 	%rd6, %rd3, %rd5;
	ld.global.f64 	%fd2, [%rd6];
	sub.f64 	%fd3, %fd1, %fd2;
	add.s64 	%rd7, %rd4, %rd5;
	mul.f64 	%fd4, %fd3, %fd3;
	st.global.f64 	[%rd7], %fd4;
$L__BB0_2:
	ret;

}


// ===== COMPILED SASS (sm_100) =====

	.target	sm_100

	.elftype	@"ET_EXEC"


//--------------------- .note.nv.tkinfo           --------------------------
	.section	.note.nv.tkinfo,"",@"SHT_NOTE"
	.sectionflags	@"SHF_NOTE_NV_TKINFO"
	.tkinfo
        /*0018*/ 	.word	0x00000002
        /*0030*/ 	.string	""
        /*0030*/ 	.string	"ptxas"
        /*0030*/ 	.string	"Cuda compilation tools, release 13.0, V13.0.88"
        /*0030*/ 	.string	"Build cuda_13.0.r13.0/compiler.36424714_0"
        /*0030*/ 	.string	"-arch sm_100 -m 64 "



//--------------------- .note.nv.cuinfo           --------------------------
	.section	.note.nv.cuinfo,"",@"SHT_NOTE"
	.sectionflags	@"SHF_NOTE_NV_CUINFO"
        /*0018*/ 	.short	0x0002
        /*001a*/ 	.short	0x0064
        /*001c*/ 	.short	0x0082
	.zero		2


//--------------------- .nv.info                  --------------------------
	.section	.nv.info,"",@"SHT_CUDA_INFO"
	.align	4


	//----- nvinfo : EIATTR_REGCOUNT
	.align		4
        /*0000*/ 	.byte	0x04, 0x2f
        /*0002*/ 	.short	(.L_1 - .L_0)
	.align		4
.L_0:
        /*0004*/ 	.word	index@(_Z12findSqOfDiffPdS_d)
        /*0008*/ 	.word	0x0000000e


	//----- nvinfo : EIATTR_FRAME_SIZE
	.align		4
.L_1:
        /*000c*/ 	.byte	0x04, 0x11
        /*000e*/ 	.short	(.L_3 - .L_2)
	.align		4
.L_2:
        /*0010*/ 	.word	index@(_Z12findSqOfDiffPdS_d)
        /*0014*/ 	.word	0x00000000


	//----- nvinfo : EIATTR_MIN_STACK_SIZE
	.align		4
.L_3:
        /*0018*/ 	.byte	0x04, 0x12
        /*001a*/ 	.short	(.L_5 - .L_4)
	.align		4
.L_4:
        /*001c*/ 	.word	index@(_Z12findSqOfDiffPdS_d)
        /*0020*/ 	.word	0x00000000
.L_5:


//--------------------- .nv.compat                --------------------------
	.section	.nv.compat,"",@"SHT_CUDA_COMPAT_INFO"
	.align	4
        /*0000*/ 	.byte	0x02, 0x09, 0x00, 0x00, 0x02, 0x02, 0x01, 0x00, 0x02, 0x05, 0x05, 0x00, 0x03, 0x07, 0x01, 0x01
        /*0010*/ 	.byte	0x02, 0x03, 0x00, 0x00, 0x02, 0x06, 0x01, 0x00, 0x04, 0x0b, 0x08, 0x00, 0x01, 0x00, 0x00, 0x00
        /*0020*/ 	.byte	0x00, 0x00, 0x00, 0x00


//--------------------- .nv.info._Z12findSqOfDiffPdS_d --------------------------
	.section	.nv.info._Z12findSqOfDiffPdS_d,"",@"SHT_CUDA_INFO"
	.sectionflags	@""
	.align	4


	//----- nvinfo : EIATTR_CUDA_API_VERSION
	.align		4
        /*0000*/ 	.byte	0x04, 0x37
        /*0002*/ 	.short	(.L_7 - .L_6)
.L_6:
        /*0004*/ 	.word	0x00000082


	//----- nvinfo : EIATTR_KPARAM_INFO
	.align		4
.L_7:
        /*0008*/ 	.byte	0x04, 0x17
        /*000a*/ 	.short	(.L_9 - .L_8)
.L_8:
        /*000c*/ 	.word	0x00000000
        /*0010*/ 	.short	0x0002
        /*0012*/ 	.short	0x0010
        /*0014*/ 	.byte	0x00, 0xf0, 0x21, 0x00


	//----- nvinfo : EIATTR_KPARAM_INFO
	.align		4
.L_9:
        /*0018*/ 	.byte	0x04, 0x17
        /*001a*/ 	.short	(.L_11 - .L_10)
.L_10:
        /*001c*/ 	.word	0x00000000
        /*0020*/ 	.short	0x0001
        /*0022*/ 	.short	0x0008
        /*0024*/ 	.byte	0x00, 0xf5, 0x21, 0x00


	//----- nvinfo : EIATTR_KPARAM_INFO
	.align		4
.L_11:
        /*0028*/ 	.byte	0x04, 0x17
        /*002a*/ 	.short	(.L_13 - .L_12)
.L_12:
        /*002c*/ 	.word	0x00000000
        /*0030*/ 	.short	0x0000
        /*0032*/ 	.short	0x0000
        /*0034*/ 	.byte	0x00, 0xf5, 0x21, 0x00


	//----- nvinfo : EIATTR_SPARSE_MMA_MASK
	.align		4
.L_13:
        /*0038*/ 	.byte	0x03, 0x50
        /*003a*/ 	.short	0x0000


	//----- nvinfo : EIATTR_MAXREG_COUNT
	.align		4
        /*003c*/ 	.byte	0x03, 0x1b
        /*003e*/ 	.short	0x00ff


	//----- nvinfo : EIATTR_MERCURY_ISA_VERSION
	.align		4
        /*0040*/ 	.byte	0x03, 0x5f
        /*0042*/ 	.short	0x0101


	//----- nvinfo : EIATTR_VRC_CTA_INIT_COUNT
	.align		4
        /*0044*/ 	.byte	0x02, 0x4a
	.zero		1
	.zero		1


	//----- nvinfo : EIATTR_EXIT_INSTR_OFFSETS
	.align		4
        /*0048*/ 	.byte	0x04, 0x1c
        /*004a*/ 	.short	(.L_15 - .L_14)


	//   ....[0]....
.L_14:
        /*004c*/ 	.word	0x00000030


	//   ....[1]....
        /*0050*/ 	.word	0x000000e0


	//----- nvinfo : EIATTR_CBANK_PARAM_SIZE
	.align		4
.L_15:
        /*0054*/ 	.byte	0x03, 0x19
        /*0056*/ 	.short	0x0018


	//----- nvinfo : EIATTR_PARAM_CBANK
	.align		4
        /*0058*/ 	.byte	0x04, 0x0a
        /*005a*/ 	.short	(.L_17 - .L_16)
	.align		4
.L_16:
        /*005c*/ 	.word	index@(.nv.constant0._Z12findSqOfDiffPdS_d)
        /*0060*/ 	.short	0x0380
        /*0062*/ 	.short	0x0018


	//----- nvinfo : EIATTR_SW_WAR
	.align		4
.L_17:
        /*0064*/ 	.byte	0x04, 0x36
        /*0066*/ 	.short	(.L_19 - .L_18)
.L_18:
        /*0068*/ 	.word	0x00000008
.L_19:


//--------------------- .nv.callgraph             --------------------------
	.section	.nv.callgraph,"",@"SHT_CUDA_CALLGRAPH"
	.align	4
	.sectionentsize	8
	.align		4
        /*0000*/ 	.word	0x00000000
	.align		4
        /*0004*/ 	.word	0xffffffff
	.align		4
        /*0008*/ 	.word	0x00000000
	.align		4
        /*000c*/ 	.word	0xfffffffe
	.align		4
        /*0010*/ 	.word	0x00000000
	.align		4
        /*0014*/ 	.word	0xfffffffd
	.align		4
        /*0018*/ 	.word	0x00000000
	.align		4
        /*001c*/ 	.word	0xfffffffc


//--------------------- .text._Z12findSqOfDiffPdS_d --------------------------
	.section	.text._Z12findSqOfDiffPdS_d,"ax",@progbits
	.align	128
        .global         _Z12findSqOfDiffPdS_d
        .type           _Z12findSqOfDiffPdS_d,@function
        .size           _Z12findSqOfDiffPdS_d,(.L_x_1 - _Z12findSqOfDiffPdS_d)
        .other          _Z12findSqOfDiffPdS_d,@"STO_CUDA_ENTRY STV_DEFAULT"
_Z12findSqOfDiffPdS_d:
.text._Z12findSqOfDiffPdS_d:
[----:B------:R-:W-:Y:S01]  /*0000*/  LDC R1, c[0x0][0x37c] ;  /* 0x0000df00ff017b82 */ /* 0x000fe20000000800 */
[----:B------:R-:W0:Y:S02]  /*0010*/  S2R R11, SR_CTAID.X ;  /* 0x00000000000b7919 */ /* 0x000e240000002500 */
[----:B0-----:R-:W-:-:S13]  /*0020*/  ISETP.GT.U32.AND P0, PT, R11, 0x3ff, PT ;  /* 0x000003ff0b00780c */ /* 0x001fda0003f04070 */
[----:B------:R-:W-:Y:S05]  /*0030*/  @P0 EXIT ;  /* 0x000000000000094d */ /* 0x000fea0003800000 */
[----:B------:R-:W0:Y:S01]  /*0040*/  LDC.64 R2, c[0x0][0x380] ;  /* 0x0000e000ff027b82 */ /* 0x000e220000000a00 */
[----:B------:R-:W1:Y:S01]  /*0050*/  LDCU.64 UR4, c[0x0][0x358] ;  /* 0x00006b00ff0477ac */ /* 0x000e620008000a00 */
[----:B------:R-:W2:Y:S06]  /*0060*/  LDCU.64 UR6, c[0x0][0x390] ;  /* 0x00007200ff0677ac */ /* 0x000eac0008000a00 */
[----:B------:R-:W3:Y:S01]  /*0070*/  LDC.64 R8, c[0x0][0x388] ;  /* 0x0000e200ff087b82 */ /* 0x000ee20000000a00 */
[----:B0-----:R-:W-:-:S06]  /*0080*/  IMAD.WIDE.U32 R2, R11, 0x8, R2 ;  /* 0x000000080b027825 */ /* 0x001fcc00078e0002 */
[----:B-1----:R-:W2:Y:S02]  /*0090*/  LDG.E.64 R2, desc[UR4][R2.64] ;  /* 0x0000000402027981 */ /* 0x002ea4000c1e1b00 */
[----:B--2---:R-:W-:-:S08]  /*00a0*/  DADD R4, -R2, UR6 ;  /* 0x0000000602047e29 */ /* 0x004fd00008000100 */
[----:B------:R-:W-:Y:S01]  /*00b0*/  DMUL R6, R4, R4 ;  /* 0x0000000404067228 */ /* 0x000fe20000000000 */
[----:B---3--:R-:W-:-:S06]  /*00c0*/  IMAD.WIDE.U32 R4, R11, 0x8, R8 ;  /* 0x000000080b047825 */ /* 0x008fcc00078e0008 */
[----:B------:R-:W-:Y:S01]  /*00d0*/  STG.E.64 desc[UR4][R4.64], R6 ;  /* 0x0000000604007986 */ /* 0x000fe2000c101b04 */
[----:B------:R-:W-:Y:S05]  /*00e0*/  EXIT ;  /* 0x000000000000794d */ /* 0x000fea0003800000 */
.L_x_0:
[----:B------:R-:W-:-:S00]  /*00f0*/  BRA `(.L_x_0) ;  /* 0xfffffffc00fc7947 */ /* 0x000fc0000383ffff */
[----:B------:R-:W-:-:S00]  /*0100*/  NOP ;  /* 0x0000000000007918 */ /* 0x000fc00000000000 */
[----:B------:R-:W-:-:S00]  /*0110*/  NOP ;  /* 0x0000000000007918 */ /* 0x000fc00000000000 */
[----:B------:R-:W-:-:S00]  /*0120*/  NOP ;  /* 0x0000000000007918 */ /* 0x000fc00000000000 */
[----:B------:R-:W-:-:S00]  /*0130*/  NOP ;  /* 0x0000000000007918 */ /* 0x000fc00000000000 */
[----:B------:R-:W-:-:S00]  /*0140*/  NOP ;  /* 0x0000000000007918 */ /* 0x000fc00000000000 */
[----:B------:R-:W-:-:S00]  /*0150*/  NOP ;  /* 0x0000000000007918 */ /* 0x000fc00000000000 */
[----:B------:R-:W-:-:S00]  /*0160*/  NOP ;  /* 0x0000000000007918 */ /* 0x000fc00000000000 */
[----:B------:R-:W-:-:S00]  /*0170*/  NOP ;  /* 0x0000000000007918 */ /* 0x000fc00000000000 */
.L_x_1:


//--------------------- .nv.shared.reserved.0     --------------------------
	.section	.nv.shared.reserved.0,"aw",@nobits
	.weak		__nv_reservedSMEM_offset_0_alias
	.size		__nv_reservedSMEM_offset_0_alias, 0, 64
	.other		__nv_reservedSMEM_offset_0_alias,@"STO_CUDA_RESERVED_SHARED STV_DEFAULT"
__nv_reservedSMEM_offset_0_alias:
	.zero		0
	.zero		64


//--------------------- .nv.constant0._Z12findSqOfDiffPdS_d --------------------------
	.section	.nv.constant0._Z12findSqOfDiffPdS_d,"a",@progbits
	.sectionflags	@""
	.align	4
.nv.constant0._Z12findSqOfDiffPdS_d:
	.zero		920


//--------------------- SYMBOLS --------------------------

	.type		.nv.reservedSmem.offset0,@object
	.size		.nv.reservedSmem.offset0,0x4
